//
// Generated by NVIDIA NVVM Compiler
//
// Compiler Build ID: CL-36424714
// Cuda compilation tools, release 13.0, V13.0.88
// Based on NVVM 20.0.0
//

.version 9.0
.target sm_100
.address_size 64

	// .globl	_Z16Matrix_MulKerneliiiPfS_S_

.visible .entry _Z16Matrix_MulKerneliiiPfS_S_(
	.param .u32 _Z16Matrix_MulKerneliiiPfS_S__param_0,
	.param .u32 _Z16Matrix_MulKerneliiiPfS_S__param_1,
	.param .u32 _Z16Matrix_MulKerneliiiPfS_S__param_2,
	.param .u64 .ptr .align 1 _Z16Matrix_MulKerneliiiPfS_S__param_3,
	.param .u64 .ptr .align 1 _Z16Matrix_MulKerneliiiPfS_S__param_4,
	.param .u64 .ptr .align 1 _Z16Matrix_MulKerneliiiPfS_S__param_5
)
{
	.reg .pred 	%p<13>;
	.reg .b32 	%r<41>;
	.reg .b32 	%f<68>;
	.reg .b64 	%rd<53>;

	ld.param.u32 	%r20, [_Z16Matrix_MulKerneliiiPfS_S__param_0];
	ld.param.u32 	%r18, [_Z16Matrix_MulKerneliiiPfS_S__param_1];
	ld.param.u32 	%r19, [_Z16Matrix_MulKerneliiiPfS_S__param_2];
	ld.param.u64 	%rd7, [_Z16Matrix_MulKerneliiiPfS_S__param_3];
	ld.param.u64 	%rd8, [_Z16Matrix_MulKerneliiiPfS_S__param_4];
	ld.param.u64 	%rd6, [_Z16Matrix_MulKerneliiiPfS_S__param_5];
	cvta.to.global.u64 	%rd1, %rd8;
	cvta.to.global.u64 	%rd2, %rd7;
	mov.u32 	%r21, %ctaid.y;
	mov.u32 	%r22, %ntid.y;
	mov.u32 	%r23, %tid.y;
	mad.lo.s32 	%r1, %r21, %r22, %r23;
	mov.u32 	%r24, %ctaid.x;
	mov.u32 	%r25, %ntid.x;
	mov.u32 	%r26, %tid.x;
	mad.lo.s32 	%r2, %r24, %r25, %r26;
	setp.ge.s32 	%p1, %r1, %r20;
	setp.ge.s32 	%p2, %r2, %r19;
	or.pred  	%p3, %p1, %p2;
	@%p3 bra 	$L__BB0_14;
	setp.lt.s32 	%p4, %r18, 1;
	mov.f32 	%f67, 0f00000000;
	@%p4 bra 	$L__BB0_13;
	mul.lo.s32 	%r3, %r18, %r1;
	and.b32  	%r4, %r18, 7;
	setp.lt.u32 	%p5, %r18, 8;
	mov.f32 	%f67, 0f00000000;
	mov.b32 	%r39, 0;
	@%p5 bra 	$L__BB0_5;
	and.b32  	%r39, %r18, 2147483640;
	neg.s32 	%r37, %r39;
	shl.b32 	%r7, %r19, 3;
	mul.wide.u32 	%rd9, %r3, 4;
	add.s64 	%rd10, %rd9, %rd2;
	add.s64 	%rd52, %rd10, 16;
	mov.f32 	%f67, 0f00000000;
	mul.wide.s32 	%rd13, %r19, 4;
	mov.u32 	%r36, %r2;
$L__BB0_4:
	.pragma "nounroll";
	ld.global.f32 	%f17, [%rd52+-16];
	mul.wide.s32 	%rd11, %r36, 4;
	add.s64 	%rd12, %rd1, %rd11;
	ld.global.f32 	%f18, [%rd12];
	fma.rn.f32 	%f19, %f17, %f18, %f67;
	ld.global.f32 	%f20, [%rd52+-12];
	add.s64 	%rd14, %rd12, %rd13;
	ld.global.f32 	%f21, [%rd14];
	fma.rn.f32 	%f22, %f20, %f21, %f19;
	ld.global.f32 	%f23, [%rd52+-8];
	add.s64 	%rd15, %rd14, %rd13;
	ld.global.f32 	%f24, [%rd15];
	fma.rn.f32 	%f25, %f23, %f24, %f22;
	ld.global.f32 	%f26, [%rd52+-4];
	add.s64 	%rd16, %rd15, %rd13;
	ld.global.f32 	%f27, [%rd16];
	fma.rn.f32 	%f28, %f26, %f27, %f25;
	ld.global.f32 	%f29, [%rd52];
	add.s64 	%rd17, %rd16, %rd13;
	ld.global.f32 	%f30, [%rd17];
	fma.rn.f32 	%f31, %f29, %f30, %f28;
	ld.global.f32 	%f32, [%rd52+4];
	add.s64 	%rd18, %rd17, %rd13;
	ld.global.f32 	%f33, [%rd18];
	fma.rn.f32 	%f34, %f32, %f33, %f31;
	ld.global.f32 	%f35, [%rd52+8];
	add.s64 	%rd19, %rd18, %rd13;
	ld.global.f32 	%f36, [%rd19];
	fma.rn.f32 	%f37, %f35, %f36, %f34;
	ld.global.f32 	%f38, [%rd52+12];
	add.s64 	%rd20, %rd19, %rd13;
	ld.global.f32 	%f39, [%rd20];
	fma.rn.f32 	%f67, %f38, %f39, %f37;
	add.s32 	%r37, %r37, 8;
	add.s32 	%r36, %r36, %r7;
	add.s64 	%rd52, %rd52, 32;
	setp.ne.s32 	%p6, %r37, 0;
	@%p6 bra 	$L__BB0_4;
$L__BB0_5:
	setp.eq.s32 	%p7, %r4, 0;
	@%p7 bra 	$L__BB0_13;
	and.b32  	%r13, %r18, 3;
	setp.lt.u32 	%p8, %r4, 4;
	@%p8 bra 	$L__BB0_8;
	add.s32 	%r28, %r39, %r3;
	mul.wide.u32 	%rd21, %r28, 4;
	add.s64 	%rd22, %rd2, %rd21;
	ld.global.f32 	%f41, [%rd22];
	mad.lo.s32 	%r29, %r39, %r19, %r2;
	mul.wide.s32 	%rd23, %r29, 4;
	add.s64 	%rd24, %rd1, %rd23;
	ld.global.f32 	%f42, [%rd24];
	fma.rn.f32 	%f43, %f41, %f42, %f67;
	cvt.u64.u32 	%rd25, %r3;
	cvt.u64.u32 	%rd26, %r39;
	add.s64 	%rd27, %rd26, %rd25;
	shl.b64 	%rd28, %rd27, 2;
	add.s64 	%rd29, %rd2, %rd28;
	ld.global.f32 	%f44, [%rd29+4];
	mul.wide.s32 	%rd30, %r19, 4;
	add.s64 	%rd31, %rd24, %rd30;
	ld.global.f32 	%f45, [%rd31];
	fma.rn.f32 	%f46, %f44, %f45, %f43;
	ld.global.f32 	%f47, [%rd29+8];
	add.s64 	%rd32, %rd31, %rd30;
	ld.global.f32 	%f48, [%rd32];
	fma.rn.f32 	%f49, %f47, %f48, %f46;
	ld.global.f32 	%f50, [%rd29+12];
	add.s64 	%rd33, %rd32, %rd30;
	ld.global.f32 	%f51, [%rd33];
	fma.rn.f32 	%f67, %f50, %f51, %f49;
	add.s32 	%r39, %r39, 4;
$L__BB0_8:
	setp.eq.s32 	%p9, %r13, 0;
	@%p9 bra 	$L__BB0_13;
	setp.eq.s32 	%p10, %r13, 1;
	@%p10 bra 	$L__BB0_11;
	add.s32 	%r30, %r39, %r3;
	mul.wide.u32 	%rd34, %r30, 4;
	add.s64 	%rd35, %rd2, %rd34;
	ld.global.f32 	%f53, [%rd35];
	mad.lo.s32 	%r31, %r39, %r19, %r2;
	mul.wide.s32 	%rd36, %r31, 4;
	add.s64 	%rd37, %rd1, %rd36;
	ld.global.f32 	%f54, [%rd37];
	fma.rn.f32 	%f55, %f53, %f54, %f67;
	cvt.u64.u32 	%rd38, %r3;
	cvt.u64.u32 	%rd39, %r39;
	add.s64 	%rd40, %rd39, %rd38;
	shl.b64 	%rd41, %rd40, 2;
	add.s64 	%rd42, %rd2, %rd41;
	ld.global.f32 	%f56, [%rd42+4];
	mul.wide.s32 	%rd43, %r19, 4;
	add.s64 	%rd44, %rd37, %rd43;
	ld.global.f32 	%f57, [%rd44];
	fma.rn.f32 	%f67, %f56, %f57, %f55;
	add.s32 	%r39, %r39, 2;
$L__BB0_11:
	and.b32  	%r32, %r18, 1;
	setp.eq.b32 	%p11, %r32, 1;
	not.pred 	%p12, %p11;
	@%p12 bra 	$L__BB0_13;
	add.s32 	%r33, %r39, %r3;
	mul.wide.u32 	%rd45, %r33, 4;
	add.s64 	%rd46, %rd2, %rd45;
	ld.global.f32 	%f58, [%rd46];
	mad.lo.s32 	%r34, %r39, %r19, %r2;
	mul.wide.s32 	%rd47, %r34, 4;
	add.s64 	%rd48, %rd1, %rd47;
	ld.global.f32 	%f59, [%rd48];
	fma.rn.f32 	%f67, %f58, %f59, %f67;
$L__BB0_13:
	mad.lo.s32 	%r35, %r19, %r1, %r2;
	cvta.to.global.u64 	%rd49, %rd6;
	mul.wide.s32 	%rd50, %r35, 4;
	add.s64 	%rd51, %rd49, %rd50;
	st.global.f32 	[%rd51], %f67;
$L__BB0_14:
	ret;

}


// ===== COMPILED SASS (sm_100) =====

	.target	sm_100

	.elftype	@"ET_EXEC"


//--------------------- .note.nv.tkinfo           --------------------------
	.section	.note.nv.tkinfo,"",@"SHT_NOTE"
	.sectionflags	@"SHF_NOTE_NV_TKINFO"
	.tkinfo
        /*0018*/ 	.word	0x00000002
        /*0030*/ 	.string	""
        /*0030*/ 	.string	"ptxas"
        /*0030*/ 	.string	"Cuda compilation tools, release 13.0, V13.0.88"
        /*0030*/ 	.string	"Build cuda_13.0.r13.0/compiler.36424714_0"
        /*0030*/ 	.string	"-arch sm_100 -m 64 "



//--------------------- .note.nv.cuinfo           --------------------------
	.section	.note.nv.cuinfo,"",@"SHT_NOTE"
	.sectionflags	@"SHF_NOTE_NV_CUINFO"
        /*0018*/ 	.short	0x0002
        /*001a*/ 	.short	0x0064
        /*001c*/ 	.short	0x0082
	.zero		2


//--------------------- .nv.info                  --------------------------
	.section	.nv.info,"",@"SHT_CUDA_INFO"
	.align	4


	//----- nvinfo : EIATTR_REGCOUNT
	.align		4
        /*0000*/ 	.byte	0x04, 0x2f
        /*0002*/ 	.short	(.L_1 - .L_0)
	.align		4
.L_0:
        /*0004*/ 	.word	index@(_Z16Matrix_MulKerneliiiPfS_S_)
        /*0008*/ 	.word	0x00000020


	//----- nvinfo : EIATTR_FRAME_SIZE
	.align		4
.L_1:
        /*000c*/ 	.byte	0x04, 0x11
        /*000e*/ 	.short	(.L_3 - .L_2)
	.align		4
.L_2:
        /*0010*/ 	.word	index@(_Z16Matrix_MulKerneliiiPfS_S_)
        /*0014*/ 	.word	0x00000000


	//----- nvinfo : EIATTR_MIN_STACK_SIZE
	.align		4
.L_3:
        /*0018*/ 	.byte	0x04, 0x12
        /*001a*/ 	.short	(.L_5 - .L_4)
	.align		4
.L_4:
        /*001c*/ 	.word	index@(_Z16Matrix_MulKerneliiiPfS_S_)
        /*0020*/ 	.word	0x00000000
.L_5:


//--------------------- .nv.compat                --------------------------
	.section	.nv.compat,"",@"SHT_CUDA_COMPAT_INFO"
	.align	4
        /*0000*/ 	.byte	0x02, 0x09, 0x00, 0x00, 0x02, 0x02, 0x01, 0x00, 0x02, 0x05, 0x05, 0x00, 0x03, 0x07, 0x01, 0x01
        /*0010*/ 	.byte	0x02, 0x03, 0x00, 0x00, 0x02, 0x06, 0x01, 0x00, 0x04, 0x0b, 0x08, 0x00, 0x09, 0x00, 0x00, 0x00
        /*0020*/ 	.byte	0x00, 0x00, 0x00, 0x00


//--------------------- .nv.info._Z16Matrix_MulKerneliiiPfS_S_ --------------------------
	.section	.nv.info._Z16Matrix_MulKerneliiiPfS_S_,"",@"SHT_CUDA_INFO"
	.sectionflags	@""
	.align	4


	//----- nvinfo : EIATTR_CUDA_API_VERSION
	.align		4
        /*0000*/ 	.byte	0x04, 0x37
        /*0002*/ 	.short	(.L_7 - .L_6)
.L_6:
        /*0004*/ 	.word	0x00000082


	//----- nvinfo : EIATTR_KPARAM_INFO
	.align		4
.L_7:
        /*0008*/ 	.byte	0x04, 0x17
        /*000a*/ 	.short	(.L_9 - .L_8)
.L_8:
        /*000c*/ 	.word	0x00000000
        /*0010*/ 	.short	0x0005
        /*0012*/ 	.short	0x0020
        /*0014*/ 	.byte	0x00, 0xf5, 0x21, 0x00


	//----- nvinfo : EIATTR_KPARAM_INFO
	.align		4
.L_9:
        /*0018*/ 	.byte	0x04, 0x17
        /*001a*/ 	.short	(.L_11 - .L_10)
.L_10:
        /*001c*/ 	.word	0x00000000
        /*0020*/ 	.short	0x0004
        /*0022*/ 	.short	0x0018
        /*0024*/ 	.byte	0x00, 0xf5, 0x21, 0x00


	//----- nvinfo : EIATTR_KPARAM_INFO
	.align		4
.L_11:
        /*0028*/ 	.byte	0x04, 0x17
        /*002a*/ 	.short	(.L_13 - .L_12)
.L_12:
        /*002c*/ 	.word	0x00000000
        /*0030*/ 	.short	0x0003
        /*0032*/ 	.short	0x0010
        /*0034*/ 	.byte	0x00, 0xf5, 0x21, 0x00


	//----- nvinfo : EIATTR_KPARAM_INFO
	.align		4
.L_13:
        /*0038*/ 	.byte	0x04, 0x17
        /*003a*/ 	.short	(.L_15 - .L_14)
.L_14:
        /*003c*/ 	.word	0x00000000
        /*0040*/ 	.short	0x0002
        /*0042*/ 	.short	0x0008
        /*0044*/ 	.byte	0x00, 0xf0, 0x11, 0x00


	//----- nvinfo : EIATTR_KPARAM_INFO
	.align		4
.L_15:
        /*0048*/ 	.byte	0x04, 0x17
        /*004a*/ 	.short	(.L_17 - .L_16)
.L_16:
        /*004c*/ 	.word	0x00000000
        /*0050*/ 	.short	0x0001
        /*0052*/ 	.short	0x0004
        /*0054*/ 	.byte	0x00, 0xf0, 0x11, 0x00


	//----- nvinfo : EIATTR_KPARAM_INFO
	.align		4
.L_17:
        /*0058*/ 	.byte	0x04, 0x17
        /*005a*/ 	.short	(.L_19 - .L_18)
.L_18:
        /*005c*/ 	.word	0x00000000
        /*0060*/ 	.short	0x0000
        /*0062*/ 	.short	0x0000
        /*0064*/ 	.byte	0x00, 0xf0, 0x11, 0x00


	//----- nvinfo : EIATTR_SPARSE_MMA_MASK
	.align		4
.L_19:
        /*0068*/ 	.byte	0x03, 0x50
        /*006a*/ 	.short	0x0000


	//----- nvinfo : EIATTR_MAXREG_COUNT
	.align		4
        /*006c*/ 	.byte	0x03, 0x1b
        /*006e*/ 	.short	0x00ff


	//----- nvinfo : EIATTR_MERCURY_ISA_VERSION
	.align		4
        /*0070*/ 	.byte	0x03, 0x5f
        /*0072*/ 	.short	0x0101


	//----- nvinfo : EIATTR_VRC_CTA_INIT_COUNT
	.align		4
        /*0074*/ 	.byte	0x02, 0x4a
	.zero		1
	.zero		1


	//----- nvinfo : EIATTR_EXIT_INSTR_OFFSETS
	.align		4
        /*0078*/ 	.byte	0x04, 0x1c
        /*007a*/ 	.short	(.L_21 - .L_20)


	//   ....[0]....
.L_20:
        /*007c*/ 	.word	0x000000d0


	//   ....[1]....
        /*0080*/ 	.word	0x000008f0


	//----- nvinfo : EIATTR_CBANK_PARAM_SIZE
	.align		4
.L_21:
        /*0084*/ 	.byte	0x03, 0x19
        /*0086*/ 	.short	0x0028


	//----- nvinfo : EIATTR_PARAM_CBANK
	.align		4
        /*0088*/ 	.byte	0x04, 0x0a
        /*008a*/ 	.short	(.L_23 - .L_22)
	.align		4
.L_22:
        /*008c*/ 	.word	index@(.nv.constant0._Z16Matrix_MulKerneliiiPfS_S_)
        /*0090*/ 	.short	0x0380
        /*0092*/ 	.short	0x0028


	//----- nvinfo : EIATTR_SW_WAR
	.align		4
.L_23:
        /*0094*/ 	.byte	0x04, 0x36
        /*0096*/ 	.short	(.L_25 - .L_24)
.L_24:
        /*0098*/ 	.word	0x00000008
.L_25:


//--------------------- .nv.callgraph             --------------------------
	.section	.nv.callgraph,"",@"SHT_CUDA_CALLGRAPH"
	.align	4
	.sectionentsize	8
	.align		4
        /*0000*/ 	.word	0x00000000
	.align		4
        /*0004*/ 	.word	0xffffffff
	.align		4
        /*0008*/ 	.word	0x00000000
	.align		4
        /*000c*/ 	.word	0xfffffffe
	.align		4
        /*0010*/ 	.word	0x00000000
	.align		4
        /*0014*/ 	.word	0xfffffffd
	.align		4
        /*0018*/ 	.word	0x00000000
	.align		4
        /*001c*/ 	.word	0xfffffffc


//--------------------- .text._Z16Matrix_MulKerneliiiPfS_S_ --------------------------
	.section	.text._Z16Matrix_MulKerneliiiPfS_S_,"ax",@progbits
	.align	128
        .global         _Z16Matrix_MulKerneliiiPfS_S_
        .type           _Z16Matrix_MulKerneliiiPfS_S_,@function
        .size           _Z16Matrix_MulKerneliiiPfS_S_,(.L_x_5 - _Z16Matrix_MulKerneliiiPfS_S_)
        .other          _Z16Matrix_MulKerneliiiPfS_S_,@"STO_CUDA_ENTRY STV_DEFAULT"
_Z16Matrix_MulKerneliiiPfS_S_:
.text._Z16Matrix_MulKerneliiiPfS_S_:
[----:B------:R-:W-:Y:S01]  /*0000*/  LDC R1, c[0x0][0x37c] ;  /* 0x0000df00ff017b82 */ /* 0x000fe20000000800 */
[----:B------:R-:W0:Y:S07]  /*0010*/  S2R R5, SR_TID.X ;  /* 0x0000000000057919 */ /* 0x000e2e0000002100 */
[----:B------:R-:W1:Y:S01]  /*0020*/  LDC R16, c[0x0][0x364] ;  /* 0x0000d900ff107b82 */ /* 0x000e620000000800 */
[----:B------:R-:W2:Y:S01]  /*0030*/  LDCU UR6, c[0x0][0x380] ;  /* 0x00007000ff0677ac */ /* 0x000ea20008000800 */
[----:B------:R-:W1:Y:S06]  /*0040*/  S2R R3, SR_TID.Y ;  /* 0x0000000000037919 */ /* 0x000e6c0000002200 */
[----:B------:R-:W0:Y:S08]  /*0050*/  S2UR UR5, SR_CTAID.X ;  /* 0x00000000000579c3 */ /* 0x000e300000002500 */
[----:B------:R-:W0:Y:S08]  /*0060*/  LDC R0, c[0x0][0x360] ;  /* 0x0000d800ff007b82 */ /* 0x000e300000000800 */
[----:B------:R-:W1:Y:S08]  /*0070*/  S2UR UR4, SR_CTAID.Y ;  /* 0x00000000000479c3 */ /* 0x000e700000002600 */
[----:B------:R-:W3:Y:S01]  /*0080*/  LDC R17, c[0x0][0x388] ;  /* 0x0000e200ff117b82 */ /* 0x000ee20000000800 */
[----:B0-----:R-:W-:-:S02]  /*0090*/  IMAD R0, R0, UR5, R5 ;  /* 0x0000000500007c24 */ /* 0x001fc4000f8e0205 */
[----:B-1----:R-:W-:-:S03]  /*00a0*/  IMAD R16, R16, UR4, R3 ;  /* 0x0000000410107c24 */ /* 0x002fc6000f8e0203 */
[----:B---3--:R-:W-:-:S04]  /*00b0*/  ISETP.GE.AND P0, PT, R0, R17, PT ;  /* 0x000000110000720c */ /* 0x008fc80003f06270 */
[----:B--2---:R-:W-:-:S13]  /*00c0*/  ISETP.GE.OR P0, PT, R16, UR6, P0 ;  /* 0x0000000610007c0c */ /* 0x004fda0008706670 */
[----:B------:R-:W-:Y:S05]  /*00d0*/  @P0 EXIT ;  /* 0x000000000000094d */ /* 0x000fea0003800000 */
[----:B------:R-:W0:Y:S01]  /*00e0*/  LDC R19, c[0x0][0x384] ;  /* 0x0000e100ff137b82 */ /* 0x000e220000000800 */
[----:B------:R-:W1:Y:S01]  /*00f0*/  LDCU.64 UR4, c[0x0][0x358] ;  /* 0x00006b00ff0477ac */ /* 0x000e620008000a00 */
[----:B------:R-:W-:Y:S01]  /*0100*/  HFMA2 R24, -RZ, RZ, 0, 0 ;  /* 0x00000000ff187431 */ /* 0x000fe200000001ff */
[----:B0-----:R-:W-:-:S13]  /*0110*/  ISETP.GE.AND P0, PT, R19, 0x1, PT ;  /* 0x000000011300780c */ /* 0x001fda0003f06270 */
[----:B-1----:R-:W-:Y:S05]  /*0120*/  @!P0 BRA `(.L_x_0) ;  /* 0x0000000400e08947 */ /* 0x002fea0003800000 */
[C---:B------:R-:W-:Y:S01]  /*0130*/  ISETP.GE.U32.AND P1, PT, R19.reuse, 0x8, PT ;  /* 0x000000081300780c */ /* 0x040fe20003f26070 */
[----:B------:R-:W-:Y:S01]  /*0140*/  IMAD R20, R16, R19, RZ ;  /* 0x0000001310147224 */ /* 0x000fe200078e02ff */
[----:B------:R-:W-:Y:S02]  /*0150*/  LOP3.LUT R27, R19, 0x7, RZ, 0xc0, !PT ;  /* 0x00000007131b7812 */ /* 0x000fe400078ec0ff */
[----:B------:R-:W-:Y:S02]  /*0160*/  MOV R24, RZ ;  /* 0x000000ff00187202 */ /* 0x000fe40000000f00 */
[----:B------:R-:W-:Y:S02]  /*0170*/  ISETP.NE.AND P0, PT, R27, RZ, PT ;  /* 0x000000ff1b00720c */ /* 0x000fe40003f05270 */
[----:B------:R-:W-:-:S05]  /*0180*/  MOV R21, RZ ;  /* 0x000000ff00157202 */ /* 0x000fca0000000f00 */
[----:B------:R-:W-:Y:S06]  /*0190*/  @!P1 BRA `(.L_x_1) ;  /* 0x0000000000c49947 */ /* 0x000fec0003800000 */
[----:B------:R-:W0:Y:S01]  /*01a0*/  LDC.64 R2, c[0x0][0x390] ;  /* 0x0000e400ff027b82 */ /* 0x000e220000000a00 */
[----:B------:R-:W-:Y:S02]  /*01b0*/  LOP3.LUT R21, R19, 0x7ffffff8, RZ, 0xc0, !PT ;  /* 0x7ffffff813157812 */ /* 0x000fe400078ec0ff */
[----:B------:R-:W-:Y:S02]  /*01c0*/  MOV R24, RZ ;  /* 0x000000ff00187202 */ /* 0x000fe40000000f00 */
[----:B------:R-:W-:Y:S02]  /*01d0*/  MOV R18, R0 ;  /* 0x0000000000127202 */ /* 0x000fe40000000f00 */
[----:B------:R-:W-:Y:S01]  /*01e0*/  IADD3 R22, PT, PT, -R21, RZ, RZ ;  /* 0x000000ff15167210 */ /* 0x000fe20007ffe1ff */
[----:B0-----:R-:W-:-:S03]  /*01f0*/  IMAD.WIDE.U32 R2, R20, 0x4, R2 ;  /* 0x0000000414027825 */ /* 0x001fc600078e0002 */
[----:B------:R-:W-:-:S04]  /*0200*/  IADD3 R4, P1, PT, R2, 0x10, RZ ;  /* 0x0000001002047810 */ /* 0x000fc80007f3e0ff */
[----:B------:R-:W-:-:S09]  /*0210*/  IADD3.X R5, PT, PT, RZ, R3, RZ, P1, !PT ;  /* 0x00000003ff057210 */ /* 0x000fd20000ffe4ff */
.L_x_2:
[----:B------:R-:W0:Y:S01]  /*0220*/  LDC.64 R14, c[0x0][0x398] ;  /* 0x0000e600ff0e7b82 */ /* 0x000e220000000a00 */
[----:B------:R-:W-:Y:S02]  /*0230*/  MOV R2, R4 ;  /* 0x0000000400027202 */ /* 0x000fe40000000f00 */
[----:B------:R-:W-:-:S05]  /*0240*/  MOV R3, R5 ;  /* 0x0000000500037202 */ /* 0x000fca0000000f00 */
[----:B------:R-:W2:Y:S04]  /*0250*/  LDG.E R25, desc[UR4][R2.64+-0x10] ;  /* 0xfffff00402197981 */ /* 0x000ea8000c1e1900 */
[----:B------:R-:W3:Y:S04]  /*0260*/  LDG.E R23, desc[UR4][R2.64+-0xc] ;  /* 0xfffff40402177981 */ /* 0x000ee8000c1e1900 */
[----:B------:R-:W4:Y:S04]  /*0270*/  LDG.E R29, desc[UR4][R2.64+-0x8] ;  /* 0xfffff804021d7981 */ /* 0x000f28000c1e1900 */
[----:B------:R-:W5:Y:S01]  /*0280*/  LDG.E R28, desc[UR4][R2.64+-0x4] ;  /* 0xfffffc04021c7981 */ /* 0x000f62000c1e1900 */
[----:B0-----:R-:W-:-:S05]  /*0290*/  IMAD.WIDE R14, R18, 0x4, R14 ;  /* 0x00000004120e7825 */ /* 0x001fca00078e020e */
[----:B------:R0:W2:Y:S01]  /*02a0*/  LDG.E R26, desc[UR4][R14.64] ;  /* 0x000000040e1a7981 */ /* 0x0000a2000c1e1900 */
[----:B------:R-:W-:-:S04]  /*02b0*/  IMAD.WIDE R12, R17, 0x4, R14 ;  /* 0x00000004110c7825 */ /* 0x000fc800078e020e */
[C---:B------:R-:W-:Y:S02]  /*02c0*/  IMAD.WIDE R4, R17.reuse, 0x4, R12 ;  /* 0x0000000411047825 */ /* 0x040fe400078e020c */
[----:B------:R-:W3:Y:S02]  /*02d0*/  LDG.E R12, desc[UR4][R12.64] ;  /* 0x000000040c0c7981 */ /* 0x000ee4000c1e1900 */
[C---:B------:R-:W-:Y:S02]  /*02e0*/  IMAD.WIDE R8, R17.reuse, 0x4, R4 ;  /* 0x0000000411087825 */ /* 0x040fe400078e0204 */
[----:B------:R-:W4:Y:S02]  /*02f0*/  LDG.E R4, desc[UR4][R4.64] ;  /* 0x0000000404047981 */ /* 0x000f24000c1e1900 */
[C---:B------:R-:W-:Y:S02]  /*0300*/  IMAD.WIDE R6, R17.reuse, 0x4, R8 ;  /* 0x0000000411067825 */ /* 0x040fe400078e0208 */
[----:B------:R-:W5:Y:S02]  /*0310*/  LDG.E R8, desc[UR4][R8.64] ;  /* 0x0000000408087981 */ /* 0x000f64000c1e1900 */
[----:B------:R-:W-:-:S02]  /*0320*/  IMAD.WIDE R10, R17, 0x4, R6 ;  /* 0x00000004110a7825 */ /* 0x000fc400078e0206 */
[----:B------:R-:W5:Y:S04]  /*0330*/  LDG.E R5, desc[UR4][R2.64] ;  /* 0x0000000402057981 */ /* 0x000f68000c1e1900 */
[----:B------:R-:W5:Y:S01]  /*0340*/  LDG.E R6, desc[UR4][R6.64] ;  /* 0x0000000406067981 */ /* 0x000f62000c1e1900 */
[----:B0-----:R-:W-:-:S03]  /*0350*/  IMAD.WIDE R14, R17, 0x4, R10 ;  /* 0x00000004110e7825 */ /* 0x001fc600078e020a */
[----:B------:R-:W5:Y:S04]  /*0360*/  LDG.E R10, desc[UR4][R10.64] ;  /* 0x000000040a0a7981 */ /* 0x000f68000c1e1900 */
[----:B------:R-:W5:Y:S04]  /*0370*/  LDG.E R13, desc[UR4][R14.64] ;  /* 0x000000040e0d7981 */ /* 0x000f68000c1e1900 */
[----:B------:R-:W5:Y:S04]  /*0380*/  LDG.E R7, desc[UR4][R2.64+0x4] ;  /* 0x0000040402077981 */ /* 0x000f68000c1e1900 */
[----:B------:R-:W5:Y:S01]  /*0390*/  LDG.E R9, desc[UR4][R2.64+0xc] ;  /* 0x00000c0402097981 */ /* 0x000f62000c1e1900 */
[----:B--2---:R-:W-:Y:S01]  /*03a0*/  FFMA R26, R25, R26, R24 ;  /* 0x0000001a191a7223 */ /* 0x004fe20000000018 */
[----:B------:R-:W-:-:S02]  /*03b0*/  IMAD.WIDE R24, R17, 0x4, R14 ;  /* 0x0000000411187825 */ /* 0x000fc400078e020e */
[----:B------:R-:W2:Y:S04]  /*03c0*/  LDG.E R14, desc[UR4][R2.64+0x8] ;  /* 0x00000804020e7981 */ /* 0x000ea8000c1e1900 */
[----:B------:R-:W2:Y:S01]  /*03d0*/  LDG.E R24, desc[UR4][R24.64] ;  /* 0x0000000418187981 */ /* 0x000ea2000c1e1900 */
[----:B---3--:R-:W-:Y:S01]  /*03e0*/  FFMA R12, R23, R12, R26 ;  /* 0x0000000c170c7223 */ /* 0x008fe2000000001a */
[----:B------:R-:W-:-:S03]  /*03f0*/  IADD3 R22, PT, PT, R22, 0x8, RZ ;  /* 0x0000000816167810 */ /* 0x000fc60007ffe0ff */
[----:B----4-:R-:W-:Y:S01]  /*0400*/  FFMA R29, R29, R4, R12 ;  /* 0x000000041d1d7223 */ /* 0x010fe2000000000c */
[----:B------:R-:W-:-:S03]  /*0410*/  ISETP.NE.AND P1, PT, R22, RZ, PT ;  /* 0x000000ff1600720c */ /* 0x000fc60003f25270 */
[----:B-----5:R-:W-:Y:S01]  /*0420*/  FFMA R8, R28, R8, R29 ;  /* 0x000000081c087223 */ /* 0x020fe2000000001d */
[----:B------:R-:W-:-:S03]  /*0430*/  IADD3 R4, P2, PT, R2, 0x20, RZ ;  /* 0x0000002002047810 */ /* 0x000fc60007f5e0ff */
[----:B------:R-:W-:Y:S01]  /*0440*/  FFMA R6, R5, R6, R8 ;  /* 0x0000000605067223 */ /* 0x000fe20000000008 */
[----:B------:R-:W-:Y:S02]  /*0450*/  IADD3.X R5, PT, PT, RZ, R3, RZ, P2, !PT ;  /* 0x00000003ff057210 */ /* 0x000fe400017fe4ff */
[----:B------:R-:W-:Y:S01]  /*0460*/  LEA R18, R17, R18, 0x3 ;  /* 0x0000001211127211 */ /* 0x000fe200078e18ff */
[----:B------:R-:W-:-:S04]  /*0470*/  FFMA R7, R7, R10, R6 ;  /* 0x0000000a07077223 */ /* 0x000fc80000000006 */
[----:B--2---:R-:W-:-:S04]  /*0480*/  FFMA R14, R14, R13, R7 ;  /* 0x0000000d0e0e7223 */ /* 0x004fc80000000007 */
[----:B------:R-:W-:Y:S01]  /*0490*/  FFMA R24, R9, R24, R14 ;  /* 0x0000001809187223 */ /* 0x000fe2000000000e */
[----:B------:R-:W-:Y:S06]  /*04a0*/  @P1 BRA `(.L_x_2) ;  /* 0xfffffffc005c1947 */ /* 0x000fec000383ffff */
.L_x_1:
[----:B------:R-:W-:Y:S05]  /*04b0*/  @!P0 BRA `(.L_x_0) ;  /* 0x0000000000fc8947 */ /* 0x000fea0003800000 */
[----:B------:R-:W-:Y:S02]  /*04c0*/  ISETP.GE.U32.AND P1, PT, R27, 0x4, PT ;  /* 0x000000041b00780c */ /* 0x000fe40003f26070 */
[----:B------:R-:W-:-:S04]  /*04d0*/  LOP3.LUT R14, R19, 0x3, RZ, 0xc0, !PT ;  /* 0x00000003130e7812 */ /* 0x000fc800078ec0ff */
[----:B------:R-:W-:-:S07]  /*04e0*/  ISETP.NE.AND P0, PT, R14, RZ, PT ;  /* 0x000000ff0e00720c */ /* 0x000fce0003f05270 */
[----:B------:R-:W-:Y:S06]  /*04f0*/  @!P1 BRA `(.L_x_3) ;  /* 0x00000000006c9947 */ /* 0x000fec0003800000 */
[----:B------:R-:W0:Y:S01]  /*0500*/  LDC.64 R4, c[0x0][0x398] ;  /* 0x0000e600ff047b82 */ /* 0x000e220000000a00 */
[----:B------:R-:W1:Y:S01]  /*0510*/  LDCU.64 UR6, c[0x0][0x390] ;  /* 0x00007200ff0677ac */ /* 0x000e620008000a00 */
[----:B------:R-:W-:Y:S01]  /*0520*/  IMAD R7, R21, R17, R0 ;  /* 0x0000001115077224 */ /* 0x000fe200078e0200 */
[CC--:B------:R-:W-:Y:S02]  /*0530*/  IADD3 R3, PT, PT, R20.reuse, R21.reuse, RZ ;  /* 0x0000001514037210 */ /* 0x0c0fe40007ffe0ff */
[----:B------:R-:W-:-:S03]  /*0540*/  IADD3 R8, P1, PT, R20, R21, RZ ;  /* 0x0000001514087210 */ /* 0x000fc60007f3e0ff */
[----:B------:R-:W2:Y:S01]  /*0550*/  LDC.64 R12, c[0x0][0x390] ;  /* 0x0000e400ff0c7b82 */ /* 0x000ea20000000a00 */
[----:B0-----:R-:W-:-:S04]  /*0560*/  IMAD.WIDE R4, R7, 0x4, R4 ;  /* 0x0000000407047825 */ /* 0x001fc800078e0204 */
[----:B------:R-:W-:Y:S02]  /*0570*/  IMAD.WIDE R6, R17, 0x4, R4 ;  /* 0x0000000411067825 */ /* 0x000fe400078e0204 */
[----:B------:R-:W3:Y:S02]  /*0580*/  LDG.E R4, desc[UR4][R4.64] ;  /* 0x0000000404047981 */ /* 0x000ee4000c1e1900 */
[----:B--2---:R-:W-:Y:S01]  /*0590*/  IMAD.WIDE.U32 R12, R3, 0x4, R12 ;  /* 0x00000004030c7825 */ /* 0x004fe200078e000c */
[----:B------:R-:W-:Y:S02]  /*05a0*/  IADD3.X R3, PT, PT, RZ, RZ, RZ, P1, !PT ;  /* 0x000000ffff037210 */ /* 0x000fe40000ffe4ff */
[----:B-1----:R-:W-:-:S03]  /*05b0*/  LEA R2, P1, R8, UR6, 0x2 ;  /* 0x0000000608027c11 */ /* 0x002fc6000f8210ff */
[----:B------:R-:W3:Y:S01]  /*05c0*/  LDG.E R13, desc[UR4][R12.64] ;  /* 0x000000040c0d7981 */ /* 0x000ee2000c1e1900 */
[----:B------:R-:W-:Y:S01]  /*05d0*/  LEA.HI.X R3, R8, UR7, R3, 0x2, P1 ;  /* 0x0000000708037c11 */ /* 0x000fe200088f1403 */
[C---:B------:R-:W-:Y:S02]  /*05e0*/  IMAD.WIDE R8, R17.reuse, 0x4, R6 ;  /* 0x0000000411087825 */ /* 0x040fe400078e0206 */
[----:B------:R-:W2:Y:S04]  /*05f0*/  LDG.E R6, desc[UR4][R6.64] ;  /* 0x0000000406067981 */ /* 0x000ea8000c1e1900 */
[----:B------:R-:W2:Y:S01]  /*0600*/  LDG.E R15, desc[UR4][R2.64+0x4] ;  /* 0x00000404020f7981 */ /* 0x000ea2000c1e1900 */
[----:B------:R-:W-:-:S03]  /*0610*/  IMAD.WIDE R10, R17, 0x4, R8 ;  /* 0x00000004110a7825 */ /* 0x000fc600078e0208 */
[----:B------:R-:W4:Y:S04]  /*0620*/  LDG.E R22, desc[UR4][R8.64] ;  /* 0x0000000408167981 */ /* 0x000f28000c1e1900 */
[----:B------:R-:W4:Y:S04]  /*0630*/  LDG.E R18, desc[UR4][R2.64+0x8] ;  /* 0x0000080402127981 */ /* 0x000f28000c1e1900 */
[----:B------:R-:W5:Y:S04]  /*0640*/  LDG.E R26, desc[UR4][R2.64+0xc] ;  /* 0x00000c04021a7981 */ /* 0x000f68000c1e1900 */
[----:B------:R-:W5:Y:S01]  /*0650*/  LDG.E R10, desc[UR4][R10.64] ;  /* 0x000000040a0a7981 */ /* 0x000f62000c1e1900 */
[----:B------:R-:W-:Y:S01]  /*0660*/  IADD3 R21, PT, PT, R21, 0x4, RZ ;  /* 0x0000000415157810 */ /* 0x000fe20007ffe0ff */
[----:B---3--:R-:W-:-:S04]  /*0670*/  FFMA R24, R13, R4, R24 ;  /* 0x000000040d187223 */ /* 0x008fc80000000018 */
[----:B--2---:R-:W-:-:S04]  /*0680*/  FFMA R15, R15, R6, R24 ;  /* 0x000000060f0f7223 */ /* 0x004fc80000000018 */
[----:B----4-:R-:W-:-:S04]  /*0690*/  FFMA R15, R18, R22, R15 ;  /* 0x00000016120f7223 */ /* 0x010fc8000000000f */
[----:B-----5:R-:W-:-:S07]  /*06a0*/  FFMA R24, R26, R10, R15 ;  /* 0x0000000a1a187223 */ /* 0x020fce000000000f */
.L_x_3:
[----:B------:R-:W-:Y:S05]  /*06b0*/  @!P0 BRA `(.L_x_0) ;  /* 0x00000000007c8947 */ /* 0x000fea0003800000 */
[----:B------:R-:W-:Y:S01]  /*06c0*/  ISETP.NE.AND P1, PT, R14, 0x1, PT ;  /* 0x000000010e00780c */ /* 0x000fe20003f25270 */
[----:B------:R-:W0:Y:S01]  /*06d0*/  LDC.64 R10, c[0x0][0x390] ;  /* 0x0000e400ff0a7b82 */ /* 0x000e220000000a00 */
[----:B------:R-:W-:-:S04]  /*06e0*/  LOP3.LUT R19, R19, 0x1, RZ, 0xc0, !PT ;  /* 0x0000000113137812 */ /* 0x000fc800078ec0ff */
[----:B------:R-:W-:-:S03]  /*06f0*/  ISETP.NE.U32.AND P0, PT, R19, 0x1, PT ;  /* 0x000000011300780c */ /* 0x000fc60003f05070 */
[----:B------:R-:W1:Y:S04]  /*0700*/  LDC.64 R8, c[0x0][0x398] ;  /* 0x0000e600ff087b82 */ /* 0x000e680000000a00 */
[CC--:B------:R-:W-:Y:S02]  /*0710*/  @P1 IADD3 R13, PT, PT, R20.reuse, R21.reuse, RZ ;  /* 0x00000015140d1210 */ /* 0x0c0fe40007ffe0ff */
[----:B------:R-:W-:Y:S02]  /*0720*/  @P1 IADD3 R12, P2, PT, R20, R21, RZ ;  /* 0x00000015140c1210 */ /* 0x000fe40007f5e0ff */
[----:B------:R-:W2:Y:S02]  /*0730*/  @P1 LDC.64 R2, c[0x0][0x390] ;  /* 0x0000e400ff021b82 */ /* 0x000ea40000000a00 */
[----:B------:R-:W-:-:S06]  /*0740*/  @P1 IADD3.X R14, PT, PT, RZ, RZ, RZ, P2, !PT ;  /* 0x000000ffff0e1210 */ /* 0x000fcc00017fe4ff */
[----:B------:R-:W3:Y:S01]  /*0750*/  LDC.64 R4, c[0x0][0x390] ;  /* 0x0000e400ff047b82 */ /* 0x000ee20000000a00 */
[----:B0-----:R-:W-:-:S04]  /*0760*/  @P1 IMAD.WIDE.U32 R10, R13, 0x4, R10 ;  /* 0x000000040d0a1825 */ /* 0x001fc800078e000a */
[C---:B------:R-:W-:Y:S01]  /*0770*/  @P1 IMAD R13, R21.reuse, R17, R0 ;  /* 0x00000011150d1224 */ /* 0x040fe200078e0200 */
[----:B------:R-:W-:Y:S01]  /*0780*/  @P1 IADD3 R21, PT, PT, R21, 0x2, RZ ;  /* 0x0000000215151810 */ /* 0x000fe20007ffe0ff */
[----:B------:R-:W4:Y:S01]  /*0790*/  @P1 LDG.E R11, desc[UR4][R10.64] ;  /* 0x000000040a0b1981 */ /* 0x000f22000c1e1900 */
[----:B------:R-:W0:Y:S01]  /*07a0*/  LDC.64 R6, c[0x0][0x398] ;  /* 0x0000e600ff067b82 */ /* 0x000e220000000a00 */
[----:B-1----:R-:W-:Y:S01]  /*07b0*/  @P1 IMAD.WIDE R8, R13, 0x4, R8 ;  /* 0x000000040d081825 */ /* 0x002fe200078e0208 */
[----:B------:R-:W-:Y:S02]  /*07c0*/  @!P0 IADD3 R15, PT, PT, R20, R21, RZ ;  /* 0x00000015140f8210 */ /* 0x000fe40007ffe0ff */
[----:B--2---:R-:W-:Y:S01]  /*07d0*/  @P1 LEA R2, P2, R12, R2, 0x2 ;  /* 0x000000020c021211 */ /* 0x004fe200078410ff */
[----:B------:R-:W-:-:S03]  /*07e0*/  @!P0 IMAD R21, R21, R17, R0 ;  /* 0x0000001115158224 */ /* 0x000fc600078e0200 */
[----:B------:R-:W-:Y:S01]  /*07f0*/  @P1 LEA.HI.X R3, R12, R3, R14, 0x2, P2 ;  /* 0x000000030c031211 */ /* 0x000fe200010f140e */
[----:B------:R-:W-:Y:S01]  /*0800*/  @P1 IMAD.WIDE R12, R17, 0x4, R8 ;  /* 0x00000004110c1825 */ /* 0x000fe200078e0208 */
[----:B------:R-:W4:Y:S03]  /*0810*/  @P1 LDG.E R14, desc[UR4][R8.64] ;  /* 0x00000004080e1981 */ /* 0x000f26000c1e1900 */
[----:B---3--:R-:W-:Y:S01]  /*0820*/  @!P0 IMAD.WIDE.U32 R4, R15, 0x4, R4 ;  /* 0x000000040f048825 */ /* 0x008fe200078e0004 */
[----:B------:R-:W2:Y:S04]  /*0830*/  @P1 LDG.E R2, desc[UR4][R2.64+0x4] ;  /* 0x0000040402021981 */ /* 0x000ea8000c1e1900 */
[----:B------:R-:W2:Y:S01]  /*0840*/  @P1 LDG.E R12, desc[UR4][R12.64] ;  /* 0x000000040c0c1981 */ /* 0x000ea2000c1e1900 */
[----:B0-----:R-:W-:-:S03]  /*0850*/  @!P0 IMAD.WIDE R6, R21, 0x4, R6 ;  /* 0x0000000415068825 */ /* 0x001fc600078e0206 */
[----:B------:R-:W3:Y:S04]  /*0860*/  @!P0 LDG.E R5, desc[UR4][R4.64] ;  /* 0x0000000404058981 */ /* 0x000ee8000c1e1900 */
[----:B------:R-:W3:Y:S01]  /*0870*/  @!P0 LDG.E R6, desc[UR4][R6.64] ;  /* 0x0000000406068981 */ /* 0x000ee2000c1e1900 */
[----:B----4-:R-:W-:-:S04]  /*0880*/  @P1 FFMA R11, R11, R14, R24 ;  /* 0x0000000e0b0b1223 */ /* 0x010fc80000000018 */
[----:B--2---:R-:W-:-:S04]  /*0890*/  @P1 FFMA R24, R2, R12, R11 ;  /* 0x0000000c02181223 */ /* 0x004fc8000000000b */
[----:B---3--:R-:W-:-:S07]  /*08a0*/  @!P0 FFMA R24, R5, R6, R24 ;  /* 0x0000000605188223 */ /* 0x008fce0000000018 */
.L_x_0:
[----:B------:R-:W0:Y:S01]  /*08b0*/  LDC.64 R2, c[0x0][0x3a0] ;  /* 0x0000e800ff027b82 */ /* 0x000e220000000a00 */
[----:B------:R-:W-:-:S04]  /*08c0*/  IMAD R17, R16, R17, R0 ;  /* 0x0000001110117224 */ /* 0x000fc800078e0200 */
[----:B0-----:R-:W-:-:S05]  /*08d0*/  IMAD.WIDE R2, R17, 0x4, R2 ;  /* 0x0000000411027825 */ /* 0x001fca00078e0202 */
[----:B------:R-:W-:Y:S01]  /*08e0*/  STG.E desc[UR4][R2.64], R24 ;  /* 0x0000001802007986 */ /* 0x000fe2000c101904 */
[----:B------:R-:W-:Y:S05]  /*08f0*/  EXIT ;  /* 0x000000000000794d */ /* 0x000fea0003800000 */
.L_x_4:
[----:B------:R-:W-:-:S00]  /*0900*/  BRA `(.L_x_4) ;  /* 0xfffffffc00fc7947 */ /* 0x000fc0000383ffff */
[----:B------:R-:W-:-:S00]  /*0910*/  NOP ;  /* 0x0000000000007918 */ /* 0x000fc00000000000 */
        /* <DEDUP_REMOVED lines=14> */
.L_x_5:


//--------------------- .nv.shared.reserved.0     --------------------------
	.section	.nv.shared.reserved.0,"aw",@nobits
	.weak		__nv_reservedSMEM_offset_0_alias
	.size		__nv_reservedSMEM_offset_0_alias, 0, 64
	.other		__nv_reservedSMEM_offset_0_alias,@"STO_CUDA_RESERVED_SHARED STV_DEFAULT"
__nv_reservedSMEM_offset_0_alias:
	.zero		0
	.zero		64


//--------------------- .nv.constant0._Z16Matrix_MulKerneliiiPfS_S_ --------------------------
	.section	.nv.constant0._Z16Matrix_MulKerneliiiPfS_S_,"a",@progbits
	.sectionflags	@""
	.align	4
.nv.constant0._Z16Matrix_MulKerneliiiPfS_S_:
	.zero		936


//--------------------- SYMBOLS --------------------------

	.type		.nv.reservedSmem.offset0,@object
	.size		.nv.reservedSmem.offset0,0x4
